//
// Generated by NVIDIA NVVM Compiler
//
// Compiler Build ID: CL-36424714
// Cuda compilation tools, release 13.0, V13.0.88
// Based on NVVM 20.0.0
//

.version 9.0
.target sm_100
.address_size 64

	// .globl	_Z16mat_x_vec_kernelPdS_S_ii

.visible .entry _Z16mat_x_vec_kernelPdS_S_ii(
	.param .u64 .ptr .align 1 _Z16mat_x_vec_kernelPdS_S_ii_param_0,
	.param .u64 .ptr .align 1 _Z16mat_x_vec_kernelPdS_S_ii_param_1,
	.param .u64 .ptr .align 1 _Z16mat_x_vec_kernelPdS_S_ii_param_2,
	.param .u32 _Z16mat_x_vec_kernelPdS_S_ii_param_3,
	.param .u32 _Z16mat_x_vec_kernelPdS_S_ii_param_4
)
{
	.reg .pred 	%p<10>;
	.reg .b32 	%r<38>;
	.reg .b64 	%rd<31>;
	.reg .b64 	%fd<112>;

	ld.param.u64 	%rd11, [_Z16mat_x_vec_kernelPdS_S_ii_param_0];
	ld.param.u64 	%rd12, [_Z16mat_x_vec_kernelPdS_S_ii_param_1];
	ld.param.u64 	%rd10, [_Z16mat_x_vec_kernelPdS_S_ii_param_2];
	ld.param.u32 	%r23, [_Z16mat_x_vec_kernelPdS_S_ii_param_3];
	ld.param.u32 	%r24, [_Z16mat_x_vec_kernelPdS_S_ii_param_4];
	cvta.to.global.u64 	%rd1, %rd12;
	cvta.to.global.u64 	%rd2, %rd11;
	mov.u32 	%r25, %ctaid.x;
	mov.u32 	%r26, %ntid.x;
	mov.u32 	%r27, %tid.x;
	mad.lo.s32 	%r1, %r25, %r26, %r27;
	setp.lt.s32 	%p1, %r24, 1;
	mov.f64 	%fd111, 0d0000000000000000;
	@%p1 bra 	$L__BB0_13;
	mul.lo.s32 	%r2, %r23, %r1;
	and.b32  	%r3, %r24, 15;
	setp.lt.u32 	%p2, %r24, 16;
	mov.b32 	%r34, 0;
	mov.f64 	%fd111, 0d0000000000000000;
	@%p2 bra 	$L__BB0_4;
	and.b32  	%r34, %r24, 2147483632;
	neg.s32 	%r32, %r34;
	add.s64 	%rd3, %rd2, 64;
	add.s64 	%rd29, %rd1, 64;
	mov.f64 	%fd111, 0d0000000000000000;
	mov.u32 	%r31, %r2;
$L__BB0_3:
	.pragma "nounroll";
	mul.wide.s32 	%rd13, %r31, 8;
	add.s64 	%rd14, %rd3, %rd13;
	ld.global.f64 	%fd18, [%rd14+-64];
	ld.global.f64 	%fd19, [%rd29+-64];
	fma.rn.f64 	%fd20, %fd18, %fd19, %fd111;
	ld.global.f64 	%fd21, [%rd14+-56];
	ld.global.f64 	%fd22, [%rd29+-56];
	fma.rn.f64 	%fd23, %fd21, %fd22, %fd20;
	ld.global.f64 	%fd24, [%rd14+-48];
	ld.global.f64 	%fd25, [%rd29+-48];
	fma.rn.f64 	%fd26, %fd24, %fd25, %fd23;
	ld.global.f64 	%fd27, [%rd14+-40];
	ld.global.f64 	%fd28, [%rd29+-40];
	fma.rn.f64 	%fd29, %fd27, %fd28, %fd26;
	ld.global.f64 	%fd30, [%rd14+-32];
	ld.global.f64 	%fd31, [%rd29+-32];
	fma.rn.f64 	%fd32, %fd30, %fd31, %fd29;
	ld.global.f64 	%fd33, [%rd14+-24];
	ld.global.f64 	%fd34, [%rd29+-24];
	fma.rn.f64 	%fd35, %fd33, %fd34, %fd32;
	ld.global.f64 	%fd36, [%rd14+-16];
	ld.global.f64 	%fd37, [%rd29+-16];
	fma.rn.f64 	%fd38, %fd36, %fd37, %fd35;
	ld.global.f64 	%fd39, [%rd14+-8];
	ld.global.f64 	%fd40, [%rd29+-8];
	fma.rn.f64 	%fd41, %fd39, %fd40, %fd38;
	ld.global.f64 	%fd42, [%rd14];
	ld.global.f64 	%fd43, [%rd29];
	fma.rn.f64 	%fd44, %fd42, %fd43, %fd41;
	ld.global.f64 	%fd45, [%rd14+8];
	ld.global.f64 	%fd46, [%rd29+8];
	fma.rn.f64 	%fd47, %fd45, %fd46, %fd44;
	ld.global.f64 	%fd48, [%rd14+16];
	ld.global.f64 	%fd49, [%rd29+16];
	fma.rn.f64 	%fd50, %fd48, %fd49, %fd47;
	ld.global.f64 	%fd51, [%rd14+24];
	ld.global.f64 	%fd52, [%rd29+24];
	fma.rn.f64 	%fd53, %fd51, %fd52, %fd50;
	ld.global.f64 	%fd54, [%rd14+32];
	ld.global.f64 	%fd55, [%rd29+32];
	fma.rn.f64 	%fd56, %fd54, %fd55, %fd53;
	ld.global.f64 	%fd57, [%rd14+40];
	ld.global.f64 	%fd58, [%rd29+40];
	fma.rn.f64 	%fd59, %fd57, %fd58, %fd56;
	ld.global.f64 	%fd60, [%rd14+48];
	ld.global.f64 	%fd61, [%rd29+48];
	fma.rn.f64 	%fd62, %fd60, %fd61, %fd59;
	ld.global.f64 	%fd63, [%rd14+56];
	ld.global.f64 	%fd64, [%rd29+56];
	fma.rn.f64 	%fd111, %fd63, %fd64, %fd62;
	add.s32 	%r32, %r32, 16;
	add.s32 	%r31, %r31, 16;
	add.s64 	%rd29, %rd29, 128;
	setp.ne.s32 	%p3, %r32, 0;
	@%p3 bra 	$L__BB0_3;
$L__BB0_4:
	setp.eq.s32 	%p4, %r3, 0;
	@%p4 bra 	$L__BB0_13;
	and.b32  	%r11, %r24, 7;
	setp.lt.u32 	%p5, %r3, 8;
	@%p5 bra 	$L__BB0_7;
	add.s32 	%r29, %r34, %r2;
	mul.wide.s32 	%rd15, %r29, 8;
	add.s64 	%rd16, %rd2, %rd15;
	ld.global.f64 	%fd66, [%rd16];
	mul.wide.u32 	%rd17, %r34, 8;
	add.s64 	%rd18, %rd1, %rd17;
	ld.global.f64 	%fd67, [%rd18];
	fma.rn.f64 	%fd68, %fd66, %fd67, %fd111;
	ld.global.f64 	%fd69, [%rd16+8];
	ld.global.f64 	%fd70, [%rd18+8];
	fma.rn.f64 	%fd71, %fd69, %fd70, %fd68;
	ld.global.f64 	%fd72, [%rd16+16];
	ld.global.f64 	%fd73, [%rd18+16];
	fma.rn.f64 	%fd74, %fd72, %fd73, %fd71;
	ld.global.f64 	%fd75, [%rd16+24];
	ld.global.f64 	%fd76, [%rd18+24];
	fma.rn.f64 	%fd77, %fd75, %fd76, %fd74;
	ld.global.f64 	%fd78, [%rd16+32];
	ld.global.f64 	%fd79, [%rd18+32];
	fma.rn.f64 	%fd80, %fd78, %fd79, %fd77;
	ld.global.f64 	%fd81, [%rd16+40];
	ld.global.f64 	%fd82, [%rd18+40];
	fma.rn.f64 	%fd83, %fd81, %fd82, %fd80;
	ld.global.f64 	%fd84, [%rd16+48];
	ld.global.f64 	%fd85, [%rd18+48];
	fma.rn.f64 	%fd86, %fd84, %fd85, %fd83;
	ld.global.f64 	%fd87, [%rd16+56];
	ld.global.f64 	%fd88, [%rd18+56];
	fma.rn.f64 	%fd111, %fd87, %fd88, %fd86;
	add.s32 	%r34, %r34, 8;
$L__BB0_7:
	setp.eq.s32 	%p6, %r11, 0;
	@%p6 bra 	$L__BB0_13;
	and.b32  	%r14, %r24, 3;
	setp.lt.u32 	%p7, %r11, 4;
	@%p7 bra 	$L__BB0_10;
	add.s32 	%r30, %r34, %r2;
	mul.wide.s32 	%rd19, %r30, 8;
	add.s64 	%rd20, %rd2, %rd19;
	ld.global.f64 	%fd90, [%rd20];
	mul.wide.u32 	%rd21, %r34, 8;
	add.s64 	%rd22, %rd1, %rd21;
	ld.global.f64 	%fd91, [%rd22];
	fma.rn.f64 	%fd92, %fd90, %fd91, %fd111;
	ld.global.f64 	%fd93, [%rd20+8];
	ld.global.f64 	%fd94, [%rd22+8];
	fma.rn.f64 	%fd95, %fd93, %fd94, %fd92;
	ld.global.f64 	%fd96, [%rd20+16];
	ld.global.f64 	%fd97, [%rd22+16];
	fma.rn.f64 	%fd98, %fd96, %fd97, %fd95;
	ld.global.f64 	%fd99, [%rd20+24];
	ld.global.f64 	%fd100, [%rd22+24];
	fma.rn.f64 	%fd111, %fd99, %fd100, %fd98;
	add.s32 	%r34, %r34, 4;
$L__BB0_10:
	setp.eq.s32 	%p8, %r14, 0;
	@%p8 bra 	$L__BB0_13;
	mul.wide.u32 	%rd23, %r34, 8;
	add.s64 	%rd30, %rd1, %rd23;
	add.s32 	%r37, %r34, %r2;
	neg.s32 	%r36, %r14;
$L__BB0_12:
	.pragma "nounroll";
	mul.wide.s32 	%rd24, %r37, 8;
	add.s64 	%rd25, %rd2, %rd24;
	ld.global.f64 	%fd101, [%rd25];
	ld.global.f64 	%fd102, [%rd30];
	fma.rn.f64 	%fd111, %fd101, %fd102, %fd111;
	add.s64 	%rd30, %rd30, 8;
	add.s32 	%r37, %r37, 1;
	add.s32 	%r36, %r36, 1;
	setp.ne.s32 	%p9, %r36, 0;
	@%p9 bra 	$L__BB0_12;
$L__BB0_13:
	cvta.to.global.u64 	%rd26, %rd10;
	mul.wide.s32 	%rd27, %r1, 8;
	add.s64 	%rd28, %rd26, %rd27;
	st.global.f64 	[%rd28], %fd111;
	ret;

}


// ===== COMPILED SASS (sm_100) =====

	.target	sm_100

	.elftype	@"ET_EXEC"


//--------------------- .note.nv.tkinfo           --------------------------
	.section	.note.nv.tkinfo,"",@"SHT_NOTE"
	.sectionflags	@"SHF_NOTE_NV_TKINFO"
	.tkinfo
        /*0018*/ 	.word	0x00000002
        /*0030*/ 	.string	""
        /*0030*/ 	.string	"ptxas"
        /*0030*/ 	.string	"Cuda compilation tools, release 13.0, V13.0.88"
        /*0030*/ 	.string	"Build cuda_13.0.r13.0/compiler.36424714_0"
        /*0030*/ 	.string	"-arch sm_100 -m 64 "



//--------------------- .note.nv.cuinfo           --------------------------
	.section	.note.nv.cuinfo,"",@"SHT_NOTE"
	.sectionflags	@"SHF_NOTE_NV_CUINFO"
        /*0018*/ 	.short	0x0002
        /*001a*/ 	.short	0x0064
        /*001c*/ 	.short	0x0082
	.zero		2


//--------------------- .nv.info                  --------------------------
	.section	.nv.info,"",@"SHT_CUDA_INFO"
	.align	4


	//----- nvinfo : EIATTR_REGCOUNT
	.align		4
        /*0000*/ 	.byte	0x04, 0x2f
        /*0002*/ 	.short	(.L_1 - .L_0)
	.align		4
.L_0:
        /*0004*/ 	.word	index@(_Z16mat_x_vec_kernelPdS_S_ii)
        /*0008*/ 	.word	0x00000020


	//----- nvinfo : EIATTR_FRAME_SIZE
	.align		4
.L_1:
        /*000c*/ 	.byte	0x04, 0x11
        /*000e*/ 	.short	(.L_3 - .L_2)
	.align		4
.L_2:
        /*0010*/ 	.word	index@(_Z16mat_x_vec_kernelPdS_S_ii)
        /*0014*/ 	.word	0x00000000


	//----- nvinfo : EIATTR_MIN_STACK_SIZE
	.align		4
.L_3:
        /*0018*/ 	.byte	0x04, 0x12
        /*001a*/ 	.short	(.L_5 - .L_4)
	.align		4
.L_4:
        /*001c*/ 	.word	index@(_Z16mat_x_vec_kernelPdS_S_ii)
        /*0020*/ 	.word	0x00000000
.L_5:


//--------------------- .nv.compat                --------------------------
	.section	.nv.compat,"",@"SHT_CUDA_COMPAT_INFO"
	.align	4
        /*0000*/ 	.byte	0x02, 0x09, 0x00, 0x00, 0x02, 0x02, 0x01, 0x00, 0x02, 0x05, 0x05, 0x00, 0x03, 0x07, 0x01, 0x01
        /*0010*/ 	.byte	0x02, 0x03, 0x00, 0x00, 0x02, 0x06, 0x01, 0x00, 0x04, 0x0b, 0x08, 0x00, 0x01, 0x00, 0x00, 0x00
        /*0020*/ 	.byte	0x00, 0x00, 0x00, 0x00


//--------------------- .nv.info._Z16mat_x_vec_kernelPdS_S_ii --------------------------
	.section	.nv.info._Z16mat_x_vec_kernelPdS_S_ii,"",@"SHT_CUDA_INFO"
	.sectionflags	@""
	.align	4


	//----- nvinfo : EIATTR_CUDA_API_VERSION
	.align		4
        /*0000*/ 	.byte	0x04, 0x37
        /*0002*/ 	.short	(.L_7 - .L_6)
.L_6:
        /*0004*/ 	.word	0x00000082


	//----- nvinfo : EIATTR_KPARAM_INFO
	.align		4
.L_7:
        /*0008*/ 	.byte	0x04, 0x17
        /*000a*/ 	.short	(.L_9 - .L_8)
.L_8:
        /*000c*/ 	.word	0x00000000
        /*0010*/ 	.short	0x0004
        /*0012*/ 	.short	0x001c
        /*0014*/ 	.byte	0x00, 0xf0, 0x11, 0x00


	//----- nvinfo : EIATTR_KPARAM_INFO
	.align		4
.L_9:
        /*0018*/ 	.byte	0x04, 0x17
        /*001a*/ 	.short	(.L_11 - .L_10)
.L_10:
        /*001c*/ 	.word	0x00000000
        /*0020*/ 	.short	0x0003
        /*0022*/ 	.short	0x0018
        /*0024*/ 	.byte	0x00, 0xf0, 0x11, 0x00


	//----- nvinfo : EIATTR_KPARAM_INFO
	.align		4
.L_11:
        /*0028*/ 	.byte	0x04, 0x17
        /*002a*/ 	.short	(.L_13 - .L_12)
.L_12:
        /*002c*/ 	.word	0x00000000
        /*0030*/ 	.short	0x0002
        /*0032*/ 	.short	0x0010
        /*0034*/ 	.byte	0x00, 0xf5, 0x21, 0x00


	//----- nvinfo : EIATTR_KPARAM_INFO
	.align		4
.L_13:
        /*0038*/ 	.byte	0x04, 0x17
        /*003a*/ 	.short	(.L_15 - .L_14)
.L_14:
        /*003c*/ 	.word	0x00000000
        /*0040*/ 	.short	0x0001
        /*0042*/ 	.short	0x0008
        /*0044*/ 	.byte	0x00, 0xf5, 0x21, 0x00


	//----- nvinfo : EIATTR_KPARAM_INFO
	.align		4
.L_15:
        /*0048*/ 	.byte	0x04, 0x17
        /*004a*/ 	.short	(.L_17 - .L_16)
.L_16:
        /*004c*/ 	.word	0x00000000
        /*0050*/ 	.short	0x0000
        /*0052*/ 	.short	0x0000
        /*0054*/ 	.byte	0x00, 0xf5, 0x21, 0x00


	//----- nvinfo : EIATTR_SPARSE_MMA_MASK
	.align		4
.L_17:
        /*0058*/ 	.byte	0x03, 0x50
        /*005a*/ 	.short	0x0000


	//----- nvinfo : EIATTR_MAXREG_COUNT
	.align		4
        /*005c*/ 	.byte	0x03, 0x1b
        /*005e*/ 	.short	0x00ff


	//----- nvinfo : EIATTR_MERCURY_ISA_VERSION
	.align		4
        /*0060*/ 	.byte	0x03, 0x5f
        /*0062*/ 	.short	0x0101


	//----- nvinfo : EIATTR_VRC_CTA_INIT_COUNT
	.align		4
        /*0064*/ 	.byte	0x02, 0x4a
	.zero		1
	.zero		1


	//----- nvinfo : EIATTR_EXIT_INSTR_OFFSETS
	.align		4
        /*0068*/ 	.byte	0x04, 0x1c
        /*006a*/ 	.short	(.L_19 - .L_18)


	//   ....[0]....
.L_18:
        /*006c*/ 	.word	0x00000aa0


	//----- nvinfo : EIATTR_CBANK_PARAM_SIZE
	.align		4
.L_19:
        /*0070*/ 	.byte	0x03, 0x19
        /*0072*/ 	.short	0x0020


	//----- nvinfo : EIATTR_PARAM_CBANK
	.align		4
        /*0074*/ 	.byte	0x04, 0x0a
        /*0076*/ 	.short	(.L_21 - .L_20)
	.align		4
.L_20:
        /*0078*/ 	.word	index@(.nv.constant0._Z16mat_x_vec_kernelPdS_S_ii)
        /*007c*/ 	.short	0x0380
        /*007e*/ 	.short	0x0020


	//----- nvinfo : EIATTR_SW_WAR
	.align		4
.L_21:
        /*0080*/ 	.byte	0x04, 0x36
        /*0082*/ 	.short	(.L_23 - .L_22)
.L_22:
        /*0084*/ 	.word	0x00000008
.L_23:


//--------------------- .nv.callgraph             --------------------------
	.section	.nv.callgraph,"",@"SHT_CUDA_CALLGRAPH"
	.align	4
	.sectionentsize	8
	.align		4
        /*0000*/ 	.word	0x00000000
	.align		4
        /*0004*/ 	.word	0xffffffff
	.align		4
        /*0008*/ 	.word	0x00000000
	.align		4
        /*000c*/ 	.word	0xfffffffe
	.align		4
        /*0010*/ 	.word	0x00000000
	.align		4
        /*0014*/ 	.word	0xfffffffd
	.align		4
        /*0018*/ 	.word	0x00000000
	.align		4
        /*001c*/ 	.word	0xfffffffc


//--------------------- .text._Z16mat_x_vec_kernelPdS_S_ii --------------------------
	.section	.text._Z16mat_x_vec_kernelPdS_S_ii,"ax",@progbits
	.align	128
        .global         _Z16mat_x_vec_kernelPdS_S_ii
        .type           _Z16mat_x_vec_kernelPdS_S_ii,@function
        .size           _Z16mat_x_vec_kernelPdS_S_ii,(.L_x_7 - _Z16mat_x_vec_kernelPdS_S_ii)
        .other          _Z16mat_x_vec_kernelPdS_S_ii,@"STO_CUDA_ENTRY STV_DEFAULT"
_Z16mat_x_vec_kernelPdS_S_ii:
.text._Z16mat_x_vec_kernelPdS_S_ii:
[----:B------:R-:W-:Y:S01]  /*0000*/  LDC R1, c[0x0][0x37c] ;  /* 0x0000df00ff017b82 */ /* 0x000fe20000000800 */
[----:B------:R-:W0:Y:S01]  /*0010*/  S2R R3, SR_TID.X ;  /* 0x0000000000037919 */ /* 0x000e220000002100 */
[----:B------:R-:W1:Y:S06]  /*0020*/  LDCU UR8, c[0x0][0x39c] ;  /* 0x00007380ff0877ac */ /* 0x000e6c0008000800 */
[----:B------:R-:W0:Y:S01]  /*0030*/  S2UR UR4, SR_CTAID.X ;  /* 0x00000000000479c3 */ /* 0x000e220000002500 */
[----:B------:R-:W-:Y:S01]  /*0040*/  CS2R R24, SRZ ;  /* 0x0000000000187805 */ /* 0x000fe2000001ff00 */
[----:B------:R-:W2:Y:S06]  /*0050*/  LDCU.64 UR16, c[0x0][0x358] ;  /* 0x00006b00ff1077ac */ /* 0x000eac0008000a00 */
[----:B------:R-:W0:Y:S01]  /*0060*/  LDC R0, c[0x0][0x360] ;  /* 0x0000d800ff007b82 */ /* 0x000e220000000800 */
[----:B-1----:R-:W-:Y:S01]  /*0070*/  UISETP.GE.AND UP0, UPT, UR8, 0x1, UPT ;  /* 0x000000010800788c */ /* 0x002fe2000bf06270 */
[----:B0-----:R-:W-:-:S08]  /*0080*/  IMAD R0, R0, UR4, R3 ;  /* 0x0000000400007c24 */ /* 0x001fd0000f8e0203 */
[----:B--2---:R-:W-:Y:S05]  /*0090*/  BRA.U !UP0, `(.L_x_0) ;  /* 0x0000000908747547 */ /* 0x004fea000b800000 */
[----:B------:R-:W0:Y:S01]  /*00a0*/  LDCU UR4, c[0x0][0x398] ;  /* 0x00007300ff0477ac */ /* 0x000e220008000800 */
[----:B------:R-:W-:Y:S01]  /*00b0*/  HFMA2 R2, -RZ, RZ, 0, 0 ;  /* 0x00000000ff027431 */ /* 0x000fe200000001ff */
[----:B------:R-:W-:Y:S01]  /*00c0*/  CS2R R24, SRZ ;  /* 0x0000000000187805 */ /* 0x000fe2000001ff00 */
[----:B------:R-:W-:Y:S02]  /*00d0*/  UISETP.GE.U32.AND UP1, UPT, UR8, 0x10, UPT ;  /* 0x000000100800788c */ /* 0x000fe4000bf26070 */
[----:B------:R-:W-:-:S04]  /*00e0*/  ULOP3.LUT UR9, UR8, 0xf, URZ, 0xc0, !UPT ;  /* 0x0000000f08097892 */ /* 0x000fc8000f8ec0ff */
[----:B------:R-:W-:Y:S01]  /*00f0*/  UISETP.NE.AND UP0, UPT, UR9, URZ, UPT ;  /* 0x000000ff0900728c */ /* 0x000fe2000bf05270 */
[----:B0-----:R-:W-:Y:S02]  /*0100*/  IMAD R3, R0, UR4, RZ ;  /* 0x0000000400037c24 */ /* 0x001fe4000f8e02ff */
[----:B------:R-:W-:Y:S08]  /*0110*/  BRA.U !UP1, `(.L_x_1) ;  /* 0x00000005091c7547 */ /* 0x000ff0000b800000 */
[----:B------:R-:W0:Y:S01]  /*0120*/  LDCU.128 UR12, c[0x0][0x380] ;  /* 0x00007000ff0c77ac */ /* 0x000e220008000c00 */
[----:B------:R-:W-:Y:S01]  /*0130*/  IMAD.MOV.U32 R26, RZ, RZ, R3 ;  /* 0x000000ffff1a7224 */ /* 0x000fe200078e0003 */
[----:B------:R-:W-:Y:S01]  /*0140*/  CS2R R24, SRZ ;  /* 0x0000000000187805 */ /* 0x000fe2000001ff00 */
[----:B------:R-:W-:-:S04]  /*0150*/  ULOP3.LUT UR10, UR8, 0x7ffffff0, URZ, 0xc0, !UPT ;  /* 0x7ffffff0080a7892 */ /* 0x000fc8000f8ec0ff */
[----:B------:R-:W-:Y:S02]  /*0160*/  UIADD3 UR11, UPT, UPT, -UR10, URZ, URZ ;  /* 0x000000ff0a0b7290 */ /* 0x000fe4000fffe1ff */
[----:B------:R-:W-:Y:S01]  /*0170*/  MOV R2, UR10 ;  /* 0x0000000a00027c02 */ /* 0x000fe20008000f00 */
[----:B0-----:R-:W-:Y:S02]  /*0180*/  UIADD3 UR4, UP2, UPT, UR14, 0x40, URZ ;  /* 0x000000400e047890 */ /* 0x001fe4000ff5e0ff */
[----:B------:R-:W-:Y:S02]  /*0190*/  UIADD3 UR6, UP1, UPT, UR12, 0x40, URZ ;  /* 0x000000400c067890 */ /* 0x000fe4000ff3e0ff */
[----:B------:R-:W-:Y:S02]  /*01a0*/  UIADD3.X UR5, UPT, UPT, URZ, UR15, URZ, UP2, !UPT ;  /* 0x0000000fff057290 */ /* 0x000fe400097fe4ff */
[----:B------:R-:W-:Y:S01]  /*01b0*/  IMAD.U32 R10, RZ, RZ, UR4 ;  /* 0x00000004ff0a7e24 */ /* 0x000fe2000f8e00ff */
[----:B------:R-:W-:-:S03]  /*01c0*/  UIADD3.X UR7, UPT, UPT, URZ, UR13, URZ, UP1, !UPT ;  /* 0x0000000dff077290 */ /* 0x000fc60008ffe4ff */
[----:B------:R-:W-:-:S09]  /*01d0*/  MOV R11, UR5 ;  /* 0x00000005000b7c02 */ /* 0x000fd20008000f00 */
.L_x_2:
[----:B------:R-:W-:Y:S01]  /*01e0*/  MOV R5, UR7 ;  /* 0x0000000700057c02 */ /* 0x000fe20008000f00 */
[----:B------:R-:W-:Y:S01]  /*01f0*/  IMAD.U32 R4, RZ, RZ, UR6 ;  /* 0x00000006ff047e24 */ /* 0x000fe2000f8e00ff */
[----:B------:R-:W-:Y:S01]  /*0200*/  MOV R7, R11 ;  /* 0x0000000b00077202 */ /* 0x000fe20000000f00 */
[----:B------:R-:W-:Y:S02]  /*0210*/  IMAD.MOV.U32 R6, RZ, RZ, R10 ;  /* 0x000000ffff067224 */ /* 0x000fe400078e000a */
[----:B------:R-:W-:-:S03]  /*0220*/  IMAD.WIDE R4, R26, 0x8, R4 ;  /* 0x000000081a047825 */ /* 0x000fc600078e0204 */
[----:B------:R-:W2:Y:S04]  /*0230*/  LDG.E.64 R22, desc[UR16][R6.64+-0x40] ;  /* 0xffffc01006167981 */ /* 0x000ea8000c1e1b00 */
[----:B------:R-:W2:Y:S04]  /*0240*/  LDG.E.64 R12, desc[UR16][R4.64+-0x40] ;  /* 0xffffc010040c7981 */ /* 0x000ea8000c1e1b00 */
[----:B------:R-:W3:Y:S04]  /*0250*/  LDG.E.64 R20, desc[UR16][R6.64+-0x38] ;  /* 0xffffc81006147981 */ /* 0x000ee8000c1e1b00 */
[----:B------:R-:W3:Y:S04]  /*0260*/  LDG.E.64 R16, desc[UR16][R4.64+-0x38] ;  /* 0xffffc81004107981 */ /* 0x000ee8000c1e1b00 */
[----:B------:R-:W4:Y:S04]  /*0270*/  LDG.E.64 R14, desc[UR16][R6.64+-0x30] ;  /* 0xffffd010060e7981 */ /* 0x000f28000c1e1b00 */
[----:B------:R-:W4:Y:S04]  /*0280*/  LDG.E.64 R10, desc[UR16][R4.64+-0x30] ;  /* 0xffffd010040a7981 */ /* 0x000f28000c1e1b00 */
[----:B------:R-:W5:Y:S04]  /*0290*/  LDG.E.64 R18, desc[UR16][R6.64+-0x28] ;  /* 0xffffd81006127981 */ /* 0x000f68000c1e1b00 */
[----:B------:R-:W5:Y:S01]  /*02a0*/  LDG.E.64 R8, desc[UR16][R4.64+-0x28] ;  /* 0xffffd81004087981 */ /* 0x000f62000c1e1b00 */
[----:B--2---:R-:W-:-:S03]  /*02b0*/  DFMA R22, R12, R22, R24 ;  /* 0x000000160c16722b */ /* 0x004fc60000000018 */
[----:B------:R-:W2:Y:S04]  /*02c0*/  LDG.E.64 R24, desc[UR16][R6.64+-0x20] ;  /* 0xffffe01006187981 */ /* 0x000ea8000c1e1b00 */
[----:B------:R-:W2:Y:S01]  /*02d0*/  LDG.E.64 R12, desc[UR16][R4.64+-0x20] ;  /* 0xffffe010040c7981 */ /* 0x000ea2000c1e1b00 */
[----:B---3--:R-:W-:-:S03]  /*02e0*/  DFMA R20, R16, R20, R22 ;  /* 0x000000141014722b */ /* 0x008fc60000000016 */
[----:B------:R-:W3:Y:S04]  /*02f0*/  LDG.E.64 R22, desc[UR16][R6.64+-0x18] ;  /* 0xffffe81006167981 */ /* 0x000ee8000c1e1b00 */
[----:B------:R-:W3:Y:S01]  /*0300*/  LDG.E.64 R16, desc[UR16][R4.64+-0x18] ;  /* 0xffffe81004107981 */ /* 0x000ee2000c1e1b00 */
[----:B----4-:R-:W-:-:S03]  /*0310*/  DFMA R14, R10, R14, R20 ;  /* 0x0000000e0a0e722b */ /* 0x010fc60000000014 */
[----:B------:R-:W4:Y:S04]  /*0320*/  LDG.E.64 R10, desc[UR16][R6.64+-0x10] ;  /* 0xfffff010060a7981 */ /* 0x000f28000c1e1b00 */
[----:B------:R-:W4:Y:S01]  /*0330*/  LDG.E.64 R20, desc[UR16][R4.64+-0x10] ;  /* 0xfffff01004147981 */ /* 0x000f22000c1e1b00 */
[----:B-----5:R-:W-:-:S03]  /*0340*/  DFMA R18, R8, R18, R14 ;  /* 0x000000120812722b */ /* 0x020fc6000000000e */
        /* <DEDUP_REMOVED lines=26> */
[----:B------:R-:W-:Y:S01]  /*04f0*/  UIADD3 UR11, UPT, UPT, UR11, 0x10, URZ ;  /* 0x000000100b0b7890 */ /* 0x000fe2000fffe0ff */
[----:B------:R-:W-:-:S03]  /*0500*/  VIADD R26, R26, 0x10 ;  /* 0x000000101a1a7836 */ /* 0x000fc60000000000 */
[----:B------:R-:W-:Y:S01]  /*0510*/  UISETP.NE.AND UP1, UPT, UR11, URZ, UPT ;  /* 0x000000ff0b00728c */ /* 0x000fe2000bf25270 */
[----:B--2---:R-:W-:-:S08]  /*0520*/  DFMA R10, R14, R12, R10 ;  /* 0x0000000c0e0a722b */ /* 0x004fd0000000000a */
[----:B---3--:R-:W-:-:S08]  /*0530*/  DFMA R10, R18, R16, R10 ;  /* 0x00000010120a722b */ /* 0x008fd0000000000a */
[----:B----4-:R-:W-:Y:S01]  /*0540*/  DFMA R24, R24, R22, R10 ;  /* 0x000000161818722b */ /* 0x010fe2000000000a */
[----:B------:R-:W-:-:S04]  /*0550*/  IADD3 R10, P0, PT, R6, 0x80, RZ ;  /* 0x00000080060a7810 */ /* 0x000fc80007f1e0ff */
[----:B------:R-:W-:-:S03]  /*0560*/  IADD3.X R11, PT, PT, RZ, R7, RZ, P0, !PT ;  /* 0x00000007ff0b7210 */ /* 0x000fc600007fe4ff */
[----:B-----5:R-:W-:Y:S01]  /*0570*/  DFMA R24, R20, R8, R24 ;  /* 0x000000081418722b */ /* 0x020fe20000000018 */
[----:B------:R-:W-:Y:S10]  /*0580*/  BRA.U UP1, `(.L_x_2) ;  /* 0xfffffffd01147547 */ /* 0x000ff4000b83ffff */
.L_x_1:
[----:B------:R-:W-:Y:S05]  /*0590*/  BRA.U !UP0, `(.L_x_0) ;  /* 0x0000000508347547 */ /* 0x000fea000b800000 */
[----:B------:R-:W-:Y:S02]  /*05a0*/  UISETP.GE.U32.AND UP0, UPT, UR9, 0x8, UPT ;  /* 0x000000080900788c */ /* 0x000fe4000bf06070 */
[----:B------:R-:W-:-:S04]  /*05b0*/  ULOP3.LUT UR5, UR8, 0x7, URZ, 0xc0, !UPT ;  /* 0x0000000708057892 */ /* 0x000fc8000f8ec0ff */
[----:B------:R-:W-:-:S03]  /*05c0*/  UISETP.NE.AND UP1, UPT, UR5, URZ, UPT ;  /* 0x000000ff0500728c */ /* 0x000fc6000bf25270 */
[----:B------:R-:W-:Y:S08]  /*05d0*/  BRA.U !UP0, `(.L_x_3) ;  /* 0x0000000108787547 */ /* 0x000ff0000b800000 */
[----:B------:R-:W0:Y:S01]  /*05e0*/  LDC.64 R10, c[0x0][0x380] ;  /* 0x0000e000ff0a7b82 */ /* 0x000e220000000a00 */
[----:B------:R-:W-:-:S07]  /*05f0*/  IADD3 R7, PT, PT, R3, R2, RZ ;  /* 0x0000000203077210 */ /* 0x000fce0007ffe0ff */
[----:B------:R-:W1:Y:S01]  /*0600*/  LDC.64 R4, c[0x0][0x388] ;  /* 0x0000e200ff047b82 */ /* 0x000e620000000a00 */
[----:B0-----:R-:W-:-:S05]  /*0610*/  IMAD.WIDE R10, R7, 0x8, R10 ;  /* 0x00000008070a7825 */ /* 0x001fca00078e020a */
[----:B------:R-:W2:Y:S01]  /*0620*/  LDG.E.64 R12, desc[UR16][R10.64] ;  /* 0x000000100a0c7981 */ /* 0x000ea2000c1e1b00 */
[----:B-1----:R-:W-:-:S03]  /*0630*/  IMAD.WIDE.U32 R4, R2, 0x8, R4 ;  /* 0x0000000802047825 */ /* 0x002fc600078e0004 */
[----:B------:R-:W3:Y:S04]  /*0640*/  LDG.E.64 R16, desc[UR16][R10.64+0x8] ;  /* 0x000008100a107981 */ /* 0x000ee8000c1e1b00 */
[----:B------:R-:W2:Y:S04]  /*0650*/  LDG.E.64 R14, desc[UR16][R4.64] ;  /* 0x00000010040e7981 */ /* 0x000ea8000c1e1b00 */
[----:B------:R-:W3:Y:S04]  /*0660*/  LDG.E.64 R18, desc[UR16][R4.64+0x8] ;  /* 0x0000081004127981 */ /* 0x000ee8000c1e1b00 */
[----:B------:R-:W4:Y:S04]  /*0670*/  LDG.E.64 R20, desc[UR16][R10.64+0x10] ;  /* 0x000010100a147981 */ /* 0x000f28000c1e1b00 */
[----:B------:R-:W4:Y:S04]  /*0680*/  LDG.E.64 R22, desc[UR16][R4.64+0x10] ;  /* 0x0000101004167981 */ /* 0x000f28000c1e1b00 */
[----:B------:R-:W5:Y:S04]  /*0690*/  LDG.E.64 R6, desc[UR16][R10.64+0x18] ;  /* 0x000018100a067981 */ /* 0x000f68000c1e1b00 */
[----:B------:R-:W5:Y:S04]  /*06a0*/  LDG.E.64 R8, desc[UR16][R4.64+0x18] ;  /* 0x0000181004087981 */ /* 0x000f68000c1e1b00 */
        /* <DEDUP_REMOVED lines=11> */
[----:B-----5:R-:W-:Y:S01]  /*0760*/  DFMA R6, R6, R8, R20 ;  /* 0x000000080606722b */ /* 0x020fe20000000014 */
[----:B------:R-:W-:-:S07]  /*0770*/  IADD3 R2, PT, PT, R2, 0x8, RZ ;  /* 0x0000000802027810 */ /* 0x000fce0007ffe0ff */
[----:B--2---:R-:W-:-:S08]  /*0780*/  DFMA R6, R12, R14, R6 ;  /* 0x0000000e0c06722b */ /* 0x004fd00000000006 */
[----:B---3--:R-:W-:-:S08]  /*0790*/  DFMA R6, R16, R18, R6 ;  /* 0x000000121006722b */ /* 0x008fd00000000006 */
[----:B----4-:R-:W-:-:S08]  /*07a0*/  DFMA R24, R22, R24, R6 ;  /* 0x000000181618722b */ /* 0x010fd00000000006 */
[----:B------:R-:W-:-:S11]  /*07b0*/  DFMA R24, R26, R28, R24 ;  /* 0x0000001c1a18722b */ /* 0x000fd60000000018 */
.L_x_3:
[----:B------:R-:W-:Y:S05]  /*07c0*/  BRA.U !UP1, `(.L_x_0) ;  /* 0x0000000109a87547 */ /* 0x000fea000b800000 */
[----:B------:R-:W-:Y:S02]  /*07d0*/  UISETP.GE.U32.AND UP0, UPT, UR5, 0x4, UPT ;  /* 0x000000040500788c */ /* 0x000fe4000bf06070 */
[----:B------:R-:W-:-:S04]  /*07e0*/  ULOP3.LUT UR4, UR8, 0x3, URZ, 0xc0, !UPT ;  /* 0x0000000308047892 */ /* 0x000fc8000f8ec0ff */
[----:B------:R-:W-:-:S03]  /*07f0*/  UISETP.NE.AND UP1, UPT, UR4, URZ, UPT ;  /* 0x000000ff0400728c */ /* 0x000fc6000bf25270 */
[----:B------:R-:W-:Y:S08]  /*0800*/  BRA.U !UP0, `(.L_x_4) ;  /* 0x0000000108487547 */ /* 0x000ff0000b800000 */
[----:B------:R-:W0:Y:S01]  /*0810*/  LDC.64 R4, c[0x0][0x380] ;  /* 0x0000e000ff047b82 */ /* 0x000e220000000a00 */
[----:B------:R-:W-:-:S07]  /*0820*/  IMAD.IADD R17, R3, 0x1, R2 ;  /* 0x0000000103117824 */ /* 0x000fce00078e0202 */
        /* <DEDUP_REMOVED lines=10> */
[----:B------:R-:W5:Y:S01]  /*08d0*/  LDG.E.64 R14, desc[UR16][R20.64+0x18] ;  /* 0x00001810140e7981 */ /* 0x000f62000c1e1b00 */
[----:B------:R-:W-:Y:S01]  /*08e0*/  IADD3 R2, PT, PT, R2, 0x4, RZ ;  /* 0x0000000402027810 */ /* 0x000fe20007ffe0ff */
[----:B--2---:R-:W-:-:S08]  /*08f0*/  DFMA R18, R18, R22, R24 ;  /* 0x000000161212722b */ /* 0x004fd00000000018 */
[----:B---3--:R-:W-:-:S08]  /*0900*/  DFMA R8, R8, R10, R18 ;  /* 0x0000000a0808722b */ /* 0x008fd00000000012 */
[----:B----4-:R-:W-:-:S08]  /*0910*/  DFMA R4, R4, R6, R8 ;  /* 0x000000060404722b */ /* 0x010fd00000000008 */
[----:B-----5:R-:W-:-:S11]  /*0920*/  DFMA R24, R12, R14, R4 ;  /* 0x0000000e0c18722b */ /* 0x020fd60000000004 */
.L_x_4:
[----:B------:R-:W-:Y:S05]  /*0930*/  BRA.U !UP1, `(.L_x_0) ;  /* 0x00000001094c7547 */ /* 0x000fea000b800000 */
[----:B------:R-:W0:Y:S01]  /*0940*/  LDC.64 R4, c[0x0][0x388] ;  /* 0x0000e200ff047b82 */ /* 0x000e220000000a00 */
[----:B------:R-:W-:Y:S01]  /*0950*/  IADD3 R9, PT, PT, R3, R2, RZ ;  /* 0x0000000203097210 */ /* 0x000fe20007ffe0ff */
[----:B------:R-:W-:-:S06]  /*0960*/  UIADD3 UR4, UPT, UPT, -UR4, URZ, URZ ;  /* 0x000000ff04047290 */ /* 0x000fcc000fffe1ff */
[----:B------:R-:W1:Y:S01]  /*0970*/  LDC.64 R6, c[0x0][0x380] ;  /* 0x0000e000ff067b82 */ /* 0x000e620000000a00 */
[----:B0-----:R-:W-:-:S04]  /*0980*/  IMAD.WIDE.U32 R4, R2, 0x8, R4 ;  /* 0x0000000802047825 */ /* 0x001fc800078e0004 */
[----:B------:R-:W-:Y:S01]  /*0990*/  IMAD.MOV.U32 R8, RZ, RZ, R4 ;  /* 0x000000ffff087224 */ /* 0x000fe200078e0004 */
[----:B------:R-:W-:-:S07]  /*09a0*/  MOV R11, R5 ;  /* 0x00000005000b7202 */ /* 0x000fce0000000f00 */
.L_x_5:
[----:B-1----:R-:W-:Y:S01]  /*09b0*/  IMAD.WIDE R2, R9, 0x8, R6 ;  /* 0x0000000809027825 */ /* 0x002fe200078e0206 */
[----:B------:R-:W-:-:S03]  /*09c0*/  MOV R4, R8 ;  /* 0x0000000800047202 */ /* 0x000fc60000000f00 */
[----:B------:R-:W-:Y:S02]  /*09d0*/  IMAD.MOV.U32 R5, RZ, RZ, R11 ;  /* 0x000000ffff057224 */ /* 0x000fe400078e000b */
[----:B------:R-:W2:Y:S04]  /*09e0*/  LDG.E.64 R2, desc[UR16][R2.64] ;  /* 0x0000001002027981 */ /* 0x000ea8000c1e1b00 */
[----:B------:R-:W2:Y:S01]  /*09f0*/  LDG.E.64 R4, desc[UR16][R4.64] ;  /* 0x0000001004047981 */ /* 0x000ea2000c1e1b00 */
[----:B------:R-:W-:Y:S01]  /*0a00*/  UIADD3 UR4, UPT, UPT, UR4, 0x1, URZ ;  /* 0x0000000104047890 */ /* 0x000fe2000fffe0ff */
[----:B------:R-:W-:Y:S02]  /*0a10*/  IADD3 R8, P0, PT, R8, 0x8, RZ ;  /* 0x0000000808087810 */ /* 0x000fe40007f1e0ff */
[----:B------:R-:W-:Y:S01]  /*0a20*/  IADD3 R9, PT, PT, R9, 0x1, RZ ;  /* 0x0000000109097810 */ /* 0x000fe20007ffe0ff */
[----:B------:R-:W-:Y:S01]  /*0a30*/  UISETP.NE.AND UP0, UPT, UR4, URZ, UPT ;  /* 0x000000ff0400728c */ /* 0x000fe2000bf05270 */
[----:B------:R-:W-:Y:S01]  /*0a40*/  IADD3.X R11, PT, PT, RZ, R11, RZ, P0, !PT ;  /* 0x0000000bff0b7210 */ /* 0x000fe200007fe4ff */
[----:B--2---:R-:W-:-:S07]  /*0a50*/  DFMA R24, R2, R4, R24 ;  /* 0x000000040218722b */ /* 0x004fce0000000018 */
[----:B------:R-:W-:Y:S05]  /*0a60*/  BRA.U UP0, `(.L_x_5) ;  /* 0xfffffffd00d07547 */ /* 0x000fea000b83ffff */
.L_x_0:
[----:B------:R-:W0:Y:S02]  /*0a70*/  LDC.64 R2, c[0x0][0x390] ;  /* 0x0000e400ff027b82 */ /* 0x000e240000000a00 */
[----:B0-----:R-:W-:-:S05]  /*0a80*/  IMAD.WIDE R2, R0, 0x8, R2 ;  /* 0x0000000800027825 */ /* 0x001fca00078e0202 */
[----:B------:R-:W-:Y:S01]  /*0a90*/  STG.E.64 desc[UR16][R2.64], R24 ;  /* 0x0000001802007986 */ /* 0x000fe2000c101b10 */
[----:B------:R-:W-:Y:S05]  /*0aa0*/  EXIT ;  /* 0x000000000000794d */ /* 0x000fea0003800000 */
.L_x_6:
[----:B------:R-:W-:-:S00]  /*0ab0*/  BRA `(.L_x_6) ;  /* 0xfffffffc00fc7947 */ /* 0x000fc0000383ffff */
[----:B------:R-:W-:-:S00]  /*0ac0*/  NOP ;  /* 0x0000000000007918 */ /* 0x000fc00000000000 */
        /* <DEDUP_REMOVED lines=11> */
.L_x_7:


//--------------------- .nv.shared.reserved.0     --------------------------
	.section	.nv.shared.reserved.0,"aw",@nobits
	.weak		__nv_reservedSMEM_offset_0_alias
	.size		__nv_reservedSMEM_offset_0_alias, 0, 64
	.other		__nv_reservedSMEM_offset_0_alias,@"STO_CUDA_RESERVED_SHARED STV_DEFAULT"
__nv_reservedSMEM_offset_0_alias:
	.zero		0
	.zero		64


//--------------------- .nv.constant0._Z16mat_x_vec_kernelPdS_S_ii --------------------------
	.section	.nv.constant0._Z16mat_x_vec_kernelPdS_S_ii,"a",@progbits
	.sectionflags	@""
	.align	4
.nv.constant0._Z16mat_x_vec_kernelPdS_S_ii:
	.zero		928


//--------------------- SYMBOLS --------------------------

	.type		.nv.reservedSmem.offset0,@object
	.size		.nv.reservedSmem.offset0,0x4
